.version 6.5
.target sm_35
.address_size 64

.entry foobar() { ret; }


// ===== COMPILED SASS (sm_100) =====

	.target	sm_100

	.elftype	@"ET_EXEC"


//--------------------- .note.nv.tkinfo           --------------------------
	.section	.note.nv.tkinfo,"",@"SHT_NOTE"
	.sectionflags	@"SHF_NOTE_NV_TKINFO"
	.tkinfo
        /*0018*/ 	.word	0x00000002
        /*0030*/ 	.string	""
        /*0030*/ 	.string	"ptxas"
        /*0030*/ 	.string	"Cuda compilation tools, release 13.0, V13.0.88"
        /*0030*/ 	.string	"Build cuda_13.0.r13.0/compiler.36424714_0"
        /*0030*/ 	.string	"-arch sm_100 "



//--------------------- .note.nv.cuinfo           --------------------------
	.section	.note.nv.cuinfo,"",@"SHT_NOTE"
	.sectionflags	@"SHF_NOTE_NV_CUINFO"
        /*0018*/ 	.short	0x0002
        /*001a*/ 	.short	0x0023
        /*001c*/ 	.short	0x0082
	.zero		2


//--------------------- .nv.info                  --------------------------
	.section	.nv.info,"",@"SHT_CUDA_INFO"
	.align	4


	//----- nvinfo : EIATTR_REGCOUNT
	.align		4
        /*0000*/ 	.byte	0x04, 0x2f
        /*0002*/ 	.short	(.L_1 - .L_0)
	.align		4
.L_0:
        /*0004*/ 	.word	index@(foobar)
        /*0008*/ 	.word	0x00000004


	//----- nvinfo : EIATTR_FRAME_SIZE
	.align		4
.L_1:
        /*000c*/ 	.byte	0x04, 0x11
        /*000e*/ 	.short	(.L_3 - .L_2)
	.align		4
.L_2:
        /*0010*/ 	.word	index@(foobar)
        /*0014*/ 	.word	0x00000000


	//----- nvinfo : EIATTR_MIN_STACK_SIZE
	.align		4
.L_3:
        /*0018*/ 	.byte	0x04, 0x12
        /*001a*/ 	.short	(.L_5 - .L_4)
	.align		4
.L_4:
        /*001c*/ 	.word	index@(foobar)
        /*0020*/ 	.word	0x00000000
.L_5:


//--------------------- .nv.compat                --------------------------
	.section	.nv.compat,"",@"SHT_CUDA_COMPAT_INFO"
	.align	4
        /*0000*/ 	.byte	0x02, 0x09, 0x00, 0x00, 0x02, 0x02, 0x01, 0x00, 0x02, 0x05, 0x05, 0x00, 0x03, 0x07, 0x01, 0x01
        /*0010*/ 	.byte	0x02, 0x03, 0x00, 0x00, 0x02, 0x06, 0x01, 0x00, 0x04, 0x0b, 0x08, 0x00, 0x09, 0x00, 0x00, 0x00
        /*0020*/ 	.byte	0x00, 0x00, 0x00, 0x00


//--------------------- .nv.info.foobar           --------------------------
	.section	.nv.info.foobar,"",@"SHT_CUDA_INFO"
	.sectionflags	@""
	.align	4


	//----- nvinfo : EIATTR_CUDA_API_VERSION
	.align		4
        /*0000*/ 	.byte	0x04, 0x37
        /*0002*/ 	.short	(.L_7 - .L_6)
.L_6:
        /*0004*/ 	.word	0x00000082


	//----- nvinfo : EIATTR_SPARSE_MMA_MASK
	.align		4
.L_7:
        /*0008*/ 	.byte	0x03, 0x50
        /*000a*/ 	.short	0x0000


	//----- nvinfo : EIATTR_MAXREG_COUNT
	.align		4
        /*000c*/ 	.byte	0x03, 0x1b
        /*000e*/ 	.short	0x00ff


	//----- nvinfo : EIATTR_MERCURY_ISA_VERSION
	.align		4
        /*0010*/ 	.byte	0x03, 0x5f
        /*0012*/ 	.short	0x0101


	//----- nvinfo : EIATTR_VRC_CTA_INIT_COUNT
	.align		4
        /*0014*/ 	.byte	0x02, 0x4a
	.zero		1
	.zero		1


	//----- nvinfo : EIATTR_EXIT_INSTR_OFFSETS
	.align		4
        /*0018*/ 	.byte	0x04, 0x1c
        /*001a*/ 	.short	(.L_9 - .L_8)


	//   ....[0]....
.L_8:
        /*001c*/ 	.word	0x00000010


	//----- nvinfo : EIATTR_SW_WAR
	.align		4
.L_9:
        /*0020*/ 	.byte	0x04, 0x36
        /*0022*/ 	.short	(.L_11 - .L_10)
.L_10:
        /*0024*/ 	.word	0x00000008
.L_11:


//--------------------- .nv.callgraph             --------------------------
	.section	.nv.callgraph,"",@"SHT_CUDA_CALLGRAPH"
	.align	4
	.sectionentsize	8
	.align		4
        /*0000*/ 	.word	0x00000000
	.align		4
        /*0004*/ 	.word	0xffffffff
	.align		4
        /*0008*/ 	.word	0x00000000
	.align		4
        /*000c*/ 	.word	0xfffffffe
	.align		4
        /*0010*/ 	.word	0x00000000
	.align		4
        /*0014*/ 	.word	0xfffffffd
	.align		4
        /*0018*/ 	.word	0x00000000
	.align		4
        /*001c*/ 	.word	0xfffffffc


//--------------------- .text.foobar              --------------------------
	.section	.text.foobar,"ax",@progbits
	.align	128
.text.foobar:
        .type           foobar,@function
        .size           foobar,(.L_x_1 - foobar)
        .other          foobar,@"STO_CUDA_ENTRY STV_DEFAULT"
foobar:
[----:B------:R-:W-:Y:S01]  /*0000*/  LDC R1, c[0x0][0x37c] ;  /* 0x0000df00ff017b82 */ /* 0x000fe20000000800 */
[----:B------:R-:W-:Y:S05]  /*0010*/  EXIT ;  /* 0x000000000000794d */ /* 0x000fea0003800000 */
.L_x_0:
[----:B------:R-:W-:-:S00]  /*0020*/  BRA `(.L_x_0) ;  /* 0xfffffffc00fc7947 */ /* 0x000fc0000383ffff */
[----:B------:R-:W-:-:S00]  /*0030*/  NOP ;  /* 0x0000000000007918 */ /* 0x000fc00000000000 */
        /* <DEDUP_REMOVED lines=12> */
.L_x_1:


//--------------------- .nv.shared.reserved.0     --------------------------
	.section	.nv.shared.reserved.0,"aw",@nobits
	.weak		__nv_reservedSMEM_offset_0_alias
	.size		__nv_reservedSMEM_offset_0_alias, 0, 64
	.other		__nv_reservedSMEM_offset_0_alias,@"STO_CUDA_RESERVED_SHARED STV_DEFAULT"
__nv_reservedSMEM_offset_0_alias:
	.zero		0
	.zero		64


//--------------------- .nv.constant0.foobar      --------------------------
	.section	.nv.constant0.foobar,"a",@progbits
	.sectionflags	@""
	.align	4
.nv.constant0.foobar:
	.zero		896


//--------------------- SYMBOLS --------------------------

	.type		.nv.reservedSmem.offset0,@object
	.size		.nv.reservedSmem.offset0,0x4
